//
// Generated by NVIDIA NVVM Compiler
//
// Compiler Build ID: CL-36424714
// Cuda compilation tools, release 13.0, V13.0.88
// Based on NVVM 20.0.0
//

.version 9.0
.target sm_100
.address_size 64

	// .globl	default_function_kernel

.visible .entry default_function_kernel(
	.param .u64 .ptr .align 1 default_function_kernel_param_0,
	.param .u64 .ptr .align 1 default_function_kernel_param_1
)
.maxntid 1024
{
	.reg .pred 	%p<2>;
	.reg .b16 	%rs<7>;
	.reg .b32 	%r<67>;
	.reg .b32 	%f<47>;
	.reg .b64 	%rd<23>;

	ld.param.u64 	%rd1, [default_function_kernel_param_0];
	ld.param.u64 	%rd2, [default_function_kernel_param_1];
	mov.u32 	%r1, %ctaid.x;
	shl.b32 	%r3, %r1, 3;
	mov.u32 	%r2, %tid.x;
	shr.u32 	%r4, %r2, 7;
	or.b32  	%r5, %r3, %r4;
	setp.gt.u32 	%p1, %r5, 374;
	@%p1 bra 	$L__BB0_2;
	cvta.to.global.u64 	%rd3, %rd1;
	cvta.to.global.u64 	%rd4, %rd2;
	shl.b32 	%r6, %r1, 7;
	shr.u32 	%r7, %r2, 3;
	or.b32  	%r8, %r6, %r7;
	mul.hi.u32 	%r9, %r8, 274877907;
	shl.b32 	%r10, %r9, 12;
	and.b32  	%r11, %r10, -32768;
	shr.u32 	%r12, %r2, 2;
	mad.lo.s32 	%r13, %r1, 6, %r12;
	mul.hi.u32 	%r14, %r13, 274877907;
	shr.u32 	%r15, %r14, 4;
	mul.lo.s32 	%r16, %r15, 250;
	sub.s32 	%r17, %r13, %r16;
	cvt.u16.u32 	%rs1, %r17;
	mul.lo.s16 	%rs2, %rs1, 41;
	shr.u16 	%rs3, %rs2, 10;
	cvt.rn.f32.u16 	%f1, %rs3;
	add.f32 	%f2, %f1, 0f3F000000;
	fma.rn.f32 	%f3, %f2, 0f404CCCCD, 0fBF000000;
	cvt.rmi.f32.f32 	%f4, %f3;
	cvt.rzi.s32.f32 	%r18, %f4;
	min.s32 	%r19, %r18, 31;
	max.s32 	%r20, %r19, 0;
	shl.b32 	%r21, %r20, 10;
	or.b32  	%r22, %r21, %r11;
	shr.u32 	%r23, %r2, 1;
	mad.lo.s32 	%r24, %r1, 12, %r23;
	mul.hi.u32 	%r25, %r24, 1374389535;
	shr.u32 	%r26, %r25, 4;
	mul.lo.s32 	%r27, %r26, 50;
	sub.s32 	%r28, %r24, %r27;
	cvt.u16.u32 	%rs4, %r28;
	mul.lo.s16 	%rs5, %rs4, 52;
	shr.u16 	%rs6, %rs5, 8;
	cvt.rn.f32.u16 	%f5, %rs6;
	add.f32 	%f6, %f5, 0f3F000000;
	fma.rn.f32 	%f7, %f6, 0f404CCCCD, 0fBF000000;
	cvt.rmi.f32.f32 	%f8, %f7;
	cvt.rzi.s32.f32 	%r29, %f8;
	min.s32 	%r30, %r29, 31;
	max.s32 	%r31, %r30, 0;
	shl.b32 	%r32, %r31, 5;
	or.b32  	%r33, %r22, %r32;
	shl.b32 	%r34, %r1, 2;
	add.s32 	%r35, %r34, %r2;
	mul.hi.u32 	%r36, %r35, 1717986919;
	shr.u32 	%r37, %r36, 2;
	mul.lo.s32 	%r38, %r37, 10;
	sub.s32 	%r39, %r35, %r38;
	cvt.rn.f32.u32 	%f9, %r39;
	add.f32 	%f10, %f9, 0f3F000000;
	fma.rn.f32 	%f11, %f10, 0f404CCCCD, 0fBF000000;
	cvt.rmi.f32.f32 	%f12, %f11;
	cvt.rzi.s32.f32 	%r40, %f12;
	min.s32 	%r41, %r40, 31;
	max.s32 	%r42, %r41, 0;
	or.b32  	%r43, %r33, %r42;
	mul.wide.u32 	%rd5, %r43, 4;
	add.s64 	%rd6, %rd3, %rd5;
	ld.global.nc.f32 	%f13, [%rd6];
	cvt.rn.f32.s32 	%f14, %r40;
	sub.f32 	%f15, %f14, %f11;
	add.f32 	%f16, %f15, 0f3F800000;
	min.s32 	%r44, %r40, 30;
	max.s32 	%r45, %r44, -1;
	add.s32 	%r46, %r45, 1;
	add.s32 	%r47, %r33, %r46;
	mul.wide.u32 	%rd7, %r47, 4;
	add.s64 	%rd8, %rd3, %rd7;
	ld.global.nc.f32 	%f17, [%rd8];
	sub.f32 	%f18, %f11, %f14;
	mul.f32 	%f19, %f18, %f17;
	fma.rn.f32 	%f20, %f16, %f13, %f19;
	cvt.rn.f32.s32 	%f21, %r29;
	sub.f32 	%f22, %f21, %f7;
	add.f32 	%f23, %f22, 0f3F800000;
	min.s32 	%r48, %r29, 30;
	max.s32 	%r49, %r48, -1;
	shl.b32 	%r50, %r49, 5;
	add.s32 	%r51, %r50, 32;
	add.s32 	%r52, %r22, %r51;
	or.b32  	%r53, %r52, %r42;
	mul.wide.u32 	%rd9, %r53, 4;
	add.s64 	%rd10, %rd3, %rd9;
	ld.global.nc.f32 	%f24, [%rd10];
	add.s32 	%r54, %r52, %r46;
	mul.wide.u32 	%rd11, %r54, 4;
	add.s64 	%rd12, %rd3, %rd11;
	ld.global.nc.f32 	%f25, [%rd12];
	mul.f32 	%f26, %f18, %f25;
	fma.rn.f32 	%f27, %f16, %f24, %f26;
	sub.f32 	%f28, %f7, %f21;
	mul.f32 	%f29, %f28, %f27;
	fma.rn.f32 	%f30, %f23, %f20, %f29;
	cvt.rn.f32.s32 	%f31, %r18;
	sub.f32 	%f32, %f31, %f3;
	add.f32 	%f33, %f32, 0f3F800000;
	min.s32 	%r55, %r18, 30;
	max.s32 	%r56, %r55, -1;
	shl.b32 	%r57, %r56, 10;
	add.s32 	%r58, %r57, %r11;
	add.s32 	%r59, %r58, 1024;
	or.b32  	%r60, %r59, %r32;
	or.b32  	%r61, %r60, %r42;
	mul.wide.u32 	%rd13, %r61, 4;
	add.s64 	%rd14, %rd3, %rd13;
	ld.global.nc.f32 	%f34, [%rd14];
	add.s32 	%r62, %r60, %r46;
	mul.wide.u32 	%rd15, %r62, 4;
	add.s64 	%rd16, %rd3, %rd15;
	ld.global.nc.f32 	%f35, [%rd16];
	mul.f32 	%f36, %f18, %f35;
	fma.rn.f32 	%f37, %f16, %f34, %f36;
	add.s32 	%r63, %r59, %r51;
	or.b32  	%r64, %r63, %r42;
	mul.wide.u32 	%rd17, %r64, 4;
	add.s64 	%rd18, %rd3, %rd17;
	ld.global.nc.f32 	%f38, [%rd18];
	add.s32 	%r65, %r63, %r46;
	mul.wide.u32 	%rd19, %r65, 4;
	add.s64 	%rd20, %rd3, %rd19;
	ld.global.nc.f32 	%f39, [%rd20];
	mul.f32 	%f40, %f18, %f39;
	fma.rn.f32 	%f41, %f16, %f38, %f40;
	mul.f32 	%f42, %f28, %f41;
	fma.rn.f32 	%f43, %f23, %f37, %f42;
	sub.f32 	%f44, %f3, %f31;
	mul.f32 	%f45, %f44, %f43;
	fma.rn.f32 	%f46, %f33, %f30, %f45;
	mad.lo.s32 	%r66, %r1, 1020, %r35;
	mul.wide.u32 	%rd21, %r66, 4;
	add.s64 	%rd22, %rd4, %rd21;
	st.global.f32 	[%rd22], %f46;
$L__BB0_2:
	ret;

}


// ===== COMPILED SASS (sm_100) =====

	.target	sm_100

	.elftype	@"ET_EXEC"


//--------------------- .note.nv.tkinfo           --------------------------
	.section	.note.nv.tkinfo,"",@"SHT_NOTE"
	.sectionflags	@"SHF_NOTE_NV_TKINFO"
	.tkinfo
        /*0018*/ 	.word	0x00000002
        /*0030*/ 	.string	""
        /*0030*/ 	.string	"ptxas"
        /*0030*/ 	.string	"Cuda compilation tools, release 13.0, V13.0.88"
        /*0030*/ 	.string	"Build cuda_13.0.r13.0/compiler.36424714_0"
        /*0030*/ 	.string	"-arch sm_100 -m 64 "



//--------------------- .note.nv.cuinfo           --------------------------
	.section	.note.nv.cuinfo,"",@"SHT_NOTE"
	.sectionflags	@"SHF_NOTE_NV_CUINFO"
        /*0018*/ 	.short	0x0002
        /*001a*/ 	.short	0x0064
        /*001c*/ 	.short	0x0082
	.zero		2


//--------------------- .nv.info                  --------------------------
	.section	.nv.info,"",@"SHT_CUDA_INFO"
	.align	4


	//----- nvinfo : EIATTR_REGCOUNT
	.align		4
        /*0000*/ 	.byte	0x04, 0x2f
        /*0002*/ 	.short	(.L_1 - .L_0)
	.align		4
.L_0:
        /*0004*/ 	.word	index@(default_function_kernel)
        /*0008*/ 	.word	0x00000020


	//----- nvinfo : EIATTR_FRAME_SIZE
	.align		4
.L_1:
        /*000c*/ 	.byte	0x04, 0x11
        /*000e*/ 	.short	(.L_3 - .L_2)
	.align		4
.L_2:
        /*0010*/ 	.word	index@(default_function_kernel)
        /*0014*/ 	.word	0x00000000


	//----- nvinfo : EIATTR_MIN_STACK_SIZE
	.align		4
.L_3:
        /*0018*/ 	.byte	0x04, 0x12
        /*001a*/ 	.short	(.L_5 - .L_4)
	.align		4
.L_4:
        /*001c*/ 	.word	index@(default_function_kernel)
        /*0020*/ 	.word	0x00000000
.L_5:


//--------------------- .nv.compat                --------------------------
	.section	.nv.compat,"",@"SHT_CUDA_COMPAT_INFO"
	.align	4
        /*0000*/ 	.byte	0x02, 0x09, 0x00, 0x00, 0x02, 0x02, 0x01, 0x00, 0x02, 0x05, 0x05, 0x00, 0x03, 0x07, 0x01, 0x01
        /*0010*/ 	.byte	0x02, 0x03, 0x00, 0x00, 0x02, 0x06, 0x01, 0x00, 0x04, 0x0b, 0x08, 0x00, 0x09, 0x00, 0x00, 0x00
        /*0020*/ 	.byte	0x00, 0x00, 0x00, 0x00


//--------------------- .nv.info.default_function_kernel --------------------------
	.section	.nv.info.default_function_kernel,"",@"SHT_CUDA_INFO"
	.sectionflags	@""
	.align	4


	//----- nvinfo : EIATTR_CUDA_API_VERSION
	.align		4
        /*0000*/ 	.byte	0x04, 0x37
        /*0002*/ 	.short	(.L_7 - .L_6)
.L_6:
        /*0004*/ 	.word	0x00000082


	//----- nvinfo : EIATTR_KPARAM_INFO
	.align		4
.L_7:
        /*0008*/ 	.byte	0x04, 0x17
        /*000a*/ 	.short	(.L_9 - .L_8)
.L_8:
        /*000c*/ 	.word	0x00000000
        /*0010*/ 	.short	0x0001
        /*0012*/ 	.short	0x0008
        /*0014*/ 	.byte	0x00, 0xf5, 0x21, 0x00


	//----- nvinfo : EIATTR_KPARAM_INFO
	.align		4
.L_9:
        /*0018*/ 	.byte	0x04, 0x17
        /*001a*/ 	.short	(.L_11 - .L_10)
.L_10:
        /*001c*/ 	.word	0x00000000
        /*0020*/ 	.short	0x0000
        /*0022*/ 	.short	0x0000
        /*0024*/ 	.byte	0x00, 0xf5, 0x21, 0x00


	//----- nvinfo : EIATTR_SPARSE_MMA_MASK
	.align		4
.L_11:
        /*0028*/ 	.byte	0x03, 0x50
        /*002a*/ 	.short	0x0000


	//----- nvinfo : EIATTR_MAXREG_COUNT
	.align		4
        /*002c*/ 	.byte	0x03, 0x1b
        /*002e*/ 	.short	0x0040


	//----- nvinfo : EIATTR_MERCURY_ISA_VERSION
	.align		4
        /*0030*/ 	.byte	0x03, 0x5f
        /*0032*/ 	.short	0x0101


	//----- nvinfo : EIATTR_VRC_CTA_INIT_COUNT
	.align		4
        /*0034*/ 	.byte	0x02, 0x4a
	.zero		1
	.zero		1


	//----- nvinfo : EIATTR_EXIT_INSTR_OFFSETS
	.align		4
        /*0038*/ 	.byte	0x04, 0x1c
        /*003a*/ 	.short	(.L_13 - .L_12)


	//   ....[0]....
.L_12:
        /*003c*/ 	.word	0x00000070


	//   ....[1]....
        /*0040*/ 	.word	0x000007f0


	//----- nvinfo : EIATTR_MAX_THREADS
	.align		4
.L_13:
        /*0044*/ 	.byte	0x04, 0x05
        /*0046*/ 	.short	(.L_15 - .L_14)
.L_14:
        /*0048*/ 	.word	0x00000400
        /*004c*/ 	.word	0x00000001
        /*0050*/ 	.word	0x00000001


	//----- nvinfo : EIATTR_CBANK_PARAM_SIZE
	.align		4
.L_15:
        /*0054*/ 	.byte	0x03, 0x19
        /*0056*/ 	.short	0x0010


	//----- nvinfo : EIATTR_PARAM_CBANK
	.align		4
        /*0058*/ 	.byte	0x04, 0x0a
        /*005a*/ 	.short	(.L_17 - .L_16)
	.align		4
.L_16:
        /*005c*/ 	.word	index@(.nv.constant0.default_function_kernel)
        /*0060*/ 	.short	0x0380
        /*0062*/ 	.short	0x0010


	//----- nvinfo : EIATTR_SW_WAR
	.align		4
.L_17:
        /*0064*/ 	.byte	0x04, 0x36
        /*0066*/ 	.short	(.L_19 - .L_18)
.L_18:
        /*0068*/ 	.word	0x00000008
.L_19:


//--------------------- .nv.callgraph             --------------------------
	.section	.nv.callgraph,"",@"SHT_CUDA_CALLGRAPH"
	.align	4
	.sectionentsize	8
	.align		4
        /*0000*/ 	.word	0x00000000
	.align		4
        /*0004*/ 	.word	0xffffffff
	.align		4
        /*0008*/ 	.word	0x00000000
	.align		4
        /*000c*/ 	.word	0xfffffffe
	.align		4
        /*0010*/ 	.word	0x00000000
	.align		4
        /*0014*/ 	.word	0xfffffffd
	.align		4
        /*0018*/ 	.word	0x00000000
	.align		4
        /*001c*/ 	.word	0xfffffffc


//--------------------- .text.default_function_kernel --------------------------
	.section	.text.default_function_kernel,"ax",@progbits
	.align	128
        .global         default_function_kernel
        .type           default_function_kernel,@function
        .size           default_function_kernel,(.L_x_1 - default_function_kernel)
        .other          default_function_kernel,@"STO_CUDA_ENTRY STV_DEFAULT"
default_function_kernel:
.text.default_function_kernel:
[----:B------:R-:W-:Y:S01]  /*0000*/  LDC R1, c[0x0][0x37c] ;  /* 0x0000df00ff017b82 */ /* 0x000fe20000000800 */
[----:B------:R-:W0:Y:S01]  /*0010*/  S2R R17, SR_CTAID.X ;  /* 0x0000000000117919 */ /* 0x000e220000002500 */
[----:B------:R-:W1:Y:S01]  /*0020*/  S2R R2, SR_TID.X ;  /* 0x0000000000027919 */ /* 0x000e620000002100 */
[----:B0-----:R-:W-:Y:S02]  /*0030*/  SHF.L.U32 R0, R17, 0x3, RZ ;  /* 0x0000000311007819 */ /* 0x001fe400000006ff */
[----:B-1----:R-:W-:-:S04]  /*0040*/  SHF.R.U32.HI R3, RZ, 0x7, R2 ;  /* 0x00000007ff037819 */ /* 0x002fc80000011602 */
[----:B------:R-:W-:-:S04]  /*0050*/  LOP3.LUT R0, R0, R3, RZ, 0xfc, !PT ;  /* 0x0000000300007212 */ /* 0x000fc800078efcff */
[----:B------:R-:W-:-:S13]  /*0060*/  ISETP.GT.U32.AND P0, PT, R0, 0x176, PT ;  /* 0x000001760000780c */ /* 0x000fda0003f04070 */
[----:B------:R-:W-:Y:S05]  /*0070*/  @P0 EXIT ;  /* 0x000000000000094d */ /* 0x000fea0003800000 */
[--C-:B------:R-:W-:Y:S01]  /*0080*/  SHF.R.U32.HI R0, RZ, 0x2, R2.reuse ;  /* 0x00000002ff007819 */ /* 0x100fe20000011602 */
[----:B------:R-:W-:Y:S01]  /*0090*/  HFMA2 R6, -RZ, RZ, 2.1484375, -19.203125 ;  /* 0x404ccccdff067431 */ /* 0x000fe200000001ff */
[----:B------:R-:W-:Y:S01]  /*00a0*/  SHF.R.U32.HI R4, RZ, 0x1, R2 ;  /* 0x00000001ff047819 */ /* 0x000fe20000011602 */
[----:B------:R-:W0:Y:S01]  /*00b0*/  LDC.64 R14, c[0x0][0x380] ;  /* 0x0000e000ff0e7b82 */ /* 0x000e220000000a00 */
[----:B------:R-:W1:Y:S01]  /*00c0*/  LDCU.64 UR4, c[0x0][0x358] ;  /* 0x00006b00ff0477ac */ /* 0x000e620008000a00 */
[C---:B------:R-:W-:Y:S02]  /*00d0*/  IMAD R0, R17.reuse, 0x6, R0 ;  /* 0x0000000611007824 */ /* 0x040fe400078e0200 */
[----:B------:R-:W-:Y:S02]  /*00e0*/  IMAD R4, R17, 0xc, R4 ;  /* 0x0000000c11047824 */ /* 0x000fe400078e0204 */
[----:B------:R-:W-:-:S04]  /*00f0*/  IMAD.HI.U32 R3, R0, 0x10624dd3, RZ ;  /* 0x10624dd300037827 */ /* 0x000fc800078e00ff */
[----:B------:R-:W-:Y:S01]  /*0100*/  IMAD.HI.U32 R5, R4, 0x51eb851f, RZ ;  /* 0x51eb851f04057827 */ /* 0x000fe200078e00ff */
[----:B------:R-:W-:-:S04]  /*0110*/  SHF.R.U32.HI R3, RZ, 0x4, R3 ;  /* 0x00000004ff037819 */ /* 0x000fc80000011603 */
[----:B------:R-:W-:Y:S01]  /*0120*/  SHF.R.U32.HI R5, RZ, 0x4, R5 ;  /* 0x00000004ff057819 */ /* 0x000fe20000011605 */
[----:B------:R-:W-:-:S04]  /*0130*/  IMAD R3, R3, -0xfa, R0 ;  /* 0xffffff0603037824 */ /* 0x000fc800078e0200 */
[----:B------:R-:W-:Y:S01]  /*0140*/  IMAD R5, R5, -0x32, R4 ;  /* 0xffffffce05057824 */ /* 0x000fe200078e0204 */
[----:B------:R-:W-:-:S04]  /*0150*/  PRMT R0, R3, 0x9910, RZ ;  /* 0x0000991003007816 */ /* 0x000fc800000000ff */
[----:B------:R-:W-:Y:S01]  /*0160*/  PRMT R4, R5, 0x9910, RZ ;  /* 0x0000991005047816 */ /* 0x000fe200000000ff */
[----:B------:R-:W-:-:S04]  /*0170*/  IMAD R0, R0, 0x29, RZ ;  /* 0x0000002900007824 */ /* 0x000fc800078e02ff */
[----:B------:R-:W-:Y:S01]  /*0180*/  IMAD R4, R4, 0x34, RZ ;  /* 0x0000003404047824 */ /* 0x000fe200078e02ff */
[----:B------:R-:W-:Y:S02]  /*0190*/  LOP3.LUT R3, R0, 0xffff, RZ, 0xc0, !PT ;  /* 0x0000ffff00037812 */ /* 0x000fe400078ec0ff */
[----:B------:R-:W-:Y:S02]  /*01a0*/  LEA R0, R17, R2, 0x2 ;  /* 0x0000000211007211 */ /* 0x000fe400078e10ff */
[----:B------:R-:W-:Y:S02]  /*01b0*/  SHF.R.U32.HI R3, RZ, 0xa, R3 ;  /* 0x0000000aff037819 */ /* 0x000fe40000011603 */
[----:B------:R-:W-:Y:S01]  /*01c0*/  LOP3.LUT R4, R4, 0xffff, RZ, 0xc0, !PT ;  /* 0x0000ffff04047812 */ /* 0x000fe200078ec0ff */
[----:B------:R-:W-:Y:S01]  /*01d0*/  IMAD.HI.U32 R5, R0, 0x66666667, RZ ;  /* 0x6666666700057827 */ /* 0x000fe200078e00ff */
[----:B------:R-:W-:Y:S02]  /*01e0*/  LOP3.LUT R3, R3, 0xffff, RZ, 0xc0, !PT ;  /* 0x0000ffff03037812 */ /* 0x000fe400078ec0ff */
[----:B------:R-:W-:-:S02]  /*01f0*/  SHF.R.U32.HI R4, RZ, 0x8, R4 ;  /* 0x00000008ff047819 */ /* 0x000fc40000011604 */
[----:B------:R-:W-:Y:S02]  /*0200*/  SHF.R.U32.HI R5, RZ, 0x2, R5 ;  /* 0x00000002ff057819 */ /* 0x000fe40000011605 */
[----:B------:R-:W-:Y:S02]  /*0210*/  I2FP.F32.U32 R3, R3 ;  /* 0x0000000300037245 */ /* 0x000fe40000201000 */
[----:B------:R-:W-:Y:S01]  /*0220*/  LOP3.LUT R4, R4, 0xffff, RZ, 0xc0, !PT ;  /* 0x0000ffff04047812 */ /* 0x000fe200078ec0ff */
[----:B------:R-:W-:Y:S02]  /*0230*/  IMAD R5, R5, -0xa, R0 ;  /* 0xfffffff605057824 */ /* 0x000fe400078e0200 */
[----:B------:R-:W-:Y:S01]  /*0240*/  FADD R3, R3, 0.5 ;  /* 0x3f00000003037421 */ /* 0x000fe20000000000 */
[----:B------:R-:W-:Y:S02]  /*0250*/  I2FP.F32.U32 R4, R4 ;  /* 0x0000000400047245 */ /* 0x000fe40000201000 */
[----:B------:R-:W-:Y:S01]  /*0260*/  I2FP.F32.U32 R5, R5 ;  /* 0x0000000500057245 */ /* 0x000fe20000201000 */
[-C--:B------:R-:W-:Y:S01]  /*0270*/  FFMA R16, R3, R6.reuse, -0.5 ;  /* 0xbf00000003107423 */ /* 0x080fe20000000006 */
[----:B------:R-:W-:Y:S01]  /*0280*/  SHF.R.U32.HI R3, RZ, 0x3, R2 ;  /* 0x00000003ff037819 */ /* 0x000fe20000011602 */
[----:B------:R-:W-:Y:S01]  /*0290*/  FADD R4, R4, 0.5 ;  /* 0x3f00000004047421 */ /* 0x000fe20000000000 */
[----:B------:R-:W-:Y:S01]  /*02a0*/  IMAD.SHL.U32 R2, R17, 0x80, RZ ;  /* 0x0000008011027824 */ /* 0x000fe200078e00ff */
[----:B------:R-:W2:Y:S01]  /*02b0*/  F2I.FLOOR.NTZ R18, R16 ;  /* 0x0000001000127305 */ /* 0x000ea20000207100 */
[----:B------:R-:W-:Y:S01]  /*02c0*/  FADD R5, R5, 0.5 ;  /* 0x3f00000005057421 */ /* 0x000fe20000000000 */
[----:B------:R-:W-:-:S02]  /*02d0*/  FFMA R21, R4, R6, -0.5 ;  /* 0xbf00000004157423 */ /* 0x000fc40000000006 */
[----:B------:R-:W-:Y:S01]  /*02e0*/  LOP3.LUT R2, R2, R3, RZ, 0xfc, !PT ;  /* 0x0000000302027212 */ /* 0x000fe200078efcff */
[----:B------:R-:W-:-:S03]  /*02f0*/  FFMA R19, R5, R6, -0.5 ;  /* 0xbf00000005137423 */ /* 0x000fc60000000006 */
[----:B------:R-:W3:Y:S01]  /*0300*/  F2I.FLOOR.NTZ R20, R21 ;  /* 0x0000001500147305 */ /* 0x000ee20000207100 */
[----:B------:R-:W-:-:S05]  /*0310*/  IMAD.HI.U32 R2, R2, 0x10624dd3, RZ ;  /* 0x10624dd302027827 */ /* 0x000fca00078e00ff */
[----:B------:R-:W-:Y:S02]  /*0320*/  SHF.L.U32 R2, R2, 0xc, RZ ;  /* 0x0000000c02027819 */ /* 0x000fe400000006ff */
[----:B------:R-:W4:Y:S01]  /*0330*/  F2I.FLOOR.NTZ R22, R19 ;  /* 0x0000001300167305 */ /* 0x000f220000207100 */
[C---:B--2---:R-:W-:Y:S02]  /*0340*/  VIMNMX.RELU R3, PT, PT, R18.reuse, 0x1f, PT ;  /* 0x0000001f12037848 */ /* 0x044fe40003fe1100 */
[----:B------:R-:W-:Y:S02]  /*0350*/  VIMNMX R4, PT, PT, R18, 0x1e, PT ;  /* 0x0000001e12047848 */ /* 0x000fe40003fe0100 */
[----:B------:R-:W-:Y:S02]  /*0360*/  LOP3.LUT R2, R2, 0xffff8000, RZ, 0xc0, !PT ;  /* 0xffff800002027812 */ /* 0x000fe400078ec0ff */
[----:B------:R-:W-:Y:S02]  /*0370*/  SHF.L.U32 R3, R3, 0xa, RZ ;  /* 0x0000000a03037819 */ /* 0x000fe400000006ff */
[----:B------:R-:W-:-:S02]  /*0380*/  VIMNMX R7, PT, PT, R4, -0x1, !PT ;  /* 0xffffffff04077848 */ /* 0x000fc40007fe0100 */
[----:B---3--:R-:W-:Y:S02]  /*0390*/  VIMNMX R5, PT, PT, R20, 0x1e, PT ;  /* 0x0000001e14057848 */ /* 0x008fe40003fe0100 */
[----:B------:R-:W-:Y:S01]  /*03a0*/  LOP3.LUT R4, R3, R2, RZ, 0xfc, !PT ;  /* 0x0000000203047212 */ /* 0x000fe200078efcff */
[----:B------:R-:W-:Y:S01]  /*03b0*/  IMAD R8, R7, 0x400, R2 ;  /* 0x0000040007087824 */ /* 0x000fe200078e0202 */
[----:B----4-:R-:W-:Y:S02]  /*03c0*/  VIMNMX R3, PT, PT, R22, 0x1e, PT ;  /* 0x0000001e16037848 */ /* 0x010fe40003fe0100 */
[----:B------:R-:W-:Y:S02]  /*03d0*/  VIMNMX R5, PT, PT, R5, -0x1, !PT ;  /* 0xffffffff05057848 */ /* 0x000fe40007fe0100 */
[----:B------:R-:W-:Y:S02]  /*03e0*/  VIMNMX.RELU R2, PT, PT, R20, 0x1f, PT ;  /* 0x0000001f14027848 */ /* 0x000fe40003fe1100 */
[----:B------:R-:W-:-:S02]  /*03f0*/  VIMNMX R3, PT, PT, R3, -0x1, !PT ;  /* 0xffffffff03037848 */ /* 0x000fc40007fe0100 */
[----:B------:R-:W-:Y:S02]  /*0400*/  LEA R7, R5, 0x20, 0x5 ;  /* 0x0000002005077811 */ /* 0x000fe400078e28ff */
[----:B------:R-:W-:Y:S02]  /*0410*/  VIMNMX.RELU R27, PT, PT, R22, 0x1f, PT ;  /* 0x0000001f161b7848 */ /* 0x000fe40003fe1100 */
[----:B------:R-:W-:Y:S01]  /*0420*/  SHF.L.U32 R2, R2, 0x5, RZ ;  /* 0x0000000502027819 */ /* 0x000fe200000006ff */
[----:B------:R-:W-:Y:S01]  /*0430*/  IMAD.IADD R6, R4, 0x1, R7 ;  /* 0x0000000104067824 */ /* 0x000fe200078e0207 */
[----:B------:R-:W-:Y:S02]  /*0440*/  IADD3 R8, PT, PT, R8, 0x400, RZ ;  /* 0x0000040008087810 */ /* 0x000fe40007ffe0ff */
[----:B------:R-:W-:Y:S02]  /*0450*/  IADD3 R5, PT, PT, R3, 0x1, RZ ;  /* 0x0000000103057810 */ /* 0x000fe40007ffe0ff */
[----:B------:R-:W-:-:S02]  /*0460*/  LOP3.LUT R3, R27, R4, R2, 0xfe, !PT ;  /* 0x000000041b037212 */ /* 0x000fc400078efe02 */
[----:B------:R-:W-:Y:S02]  /*0470*/  LOP3.LUT R10, R8, R2, RZ, 0xfc, !PT ;  /* 0x00000002080a7212 */ /* 0x000fe400078efcff */
[----:B------:R-:W-:Y:S01]  /*0480*/  LOP3.LUT R13, R27, R8, R2, 0xfe, !PT ;  /* 0x000000081b0d7212 */ /* 0x000fe200078efe02 */
[----:B------:R-:W-:Y:S01]  /*0490*/  IMAD.IADD R8, R7, 0x1, R8 ;  /* 0x0000000107087824 */ /* 0x000fe200078e0208 */
[----:B------:R-:W-:Y:S02]  /*04a0*/  LOP3.LUT R4, R4, R2, RZ, 0xfc, !PT ;  /* 0x0000000204047212 */ /* 0x000fe400078efcff */
[C---:B------:R-:W-:Y:S02]  /*04b0*/  IADD3 R25, PT, PT, R5.reuse, R6, RZ ;  /* 0x0000000605197210 */ /* 0x040fe40007ffe0ff */
[----:B------:R-:W-:Y:S02]  /*04c0*/  IADD3 R7, PT, PT, R4, R5, RZ ;  /* 0x0000000504077210 */ /* 0x000fe40007ffe0ff */
[----:B------:R-:W-:Y:S01]  /*04d0*/  IADD3 R29, PT, PT, R5, R8, RZ ;  /* 0x00000008051d7210 */ /* 0x000fe20007ffe0ff */
[----:B0-----:R-:W-:Y:S01]  /*04e0*/  IMAD.WIDE.U32 R24, R25, 0x4, R14 ;  /* 0x0000000419187825 */ /* 0x001fe200078e000e */
[----:B------:R-:W-:-:S02]  /*04f0*/  LOP3.LUT R11, R6, R27, RZ, 0xfc, !PT ;  /* 0x0000001b060b7212 */ /* 0x000fc400078efcff */
[----:B------:R-:W-:Y:S01]  /*0500*/  IADD3 R9, PT, PT, R5, R10, RZ ;  /* 0x0000000a05097210 */ /* 0x000fe20007ffe0ff */
[--C-:B------:R-:W-:Y:S01]  /*0510*/  IMAD.WIDE.U32 R4, R7, 0x4, R14.reuse ;  /* 0x0000000407047825 */ /* 0x100fe200078e000e */
[----:B------:R-:W-:Y:S01]  /*0520*/  LOP3.LUT R27, R8, R27, RZ, 0xfc, !PT ;  /* 0x0000001b081b7212 */ /* 0x000fe200078efcff */
[----:B-1----:R-:W2:Y:S02]  /*0530*/  LDG.E.CONSTANT R23, desc[UR4][R24.64] ;  /* 0x0000000418177981 */ /* 0x002ea4000c1e9900 */
[--C-:B------:R-:W-:Y:S02]  /*0540*/  IMAD.WIDE.U32 R6, R29, 0x4, R14.reuse ;  /* 0x000000041d067825 */ /* 0x100fe400078e000e */
[----:B------:R0:W3:Y:S02]  /*0550*/  LDG.E.CONSTANT R26, desc[UR4][R4.64] ;  /* 0x00000004041a7981 */ /* 0x0000e4000c1e9900 */
[--C-:B------:R-:W-:Y:S02]  /*0560*/  IMAD.WIDE.U32 R2, R3, 0x4, R14.reuse ;  /* 0x0000000403027825 */ /* 0x100fe400078e000e */
[----:B------:R1:W4:Y:S02]  /*0570*/  LDG.E.CONSTANT R6, desc[UR4][R6.64] ;  /* 0x0000000406067981 */ /* 0x000324000c1e9900 */
[----:B------:R-:W-:-:S02]  /*0580*/  IMAD.WIDE.U32 R8, R9, 0x4, R14 ;  /* 0x0000000409087825 */ /* 0x000fc400078e000e */
[----:B------:R-:W5:Y:S02]  /*0590*/  LDG.E.CONSTANT R2, desc[UR4][R2.64] ;  /* 0x0000000402027981 */ /* 0x000f64000c1e9900 */
[----:B------:R-:W-:-:S04]  /*05a0*/  IMAD.WIDE.U32 R10, R11, 0x4, R14 ;  /* 0x000000040b0a7825 */ /* 0x000fc800078e000e */
[--C-:B------:R-:W-:Y:S01]  /*05b0*/  IMAD.WIDE.U32 R12, R13, 0x4, R14.reuse ;  /* 0x000000040d0c7825 */ /* 0x100fe200078e000e */
[----:B------:R4:W3:Y:S01]  /*05c0*/  LDG.E.CONSTANT R8, desc[UR4][R8.64] ;  /* 0x0000000408087981 */ /* 0x0008e2000c1e9900 */
[----:B------:R-:W-:Y:S01]  /*05d0*/  I2FP.F32.S32 R22, R22 ;  /* 0x0000001600167245 */ /* 0x000fe20000201400 */
[----:B0-----:R-:W0:Y:S01]  /*05e0*/  LDC.64 R4, c[0x0][0x388] ;  /* 0x0000e200ff047b82 */ /* 0x001e220000000a00 */
[----:B------:R-:W-:Y:S01]  /*05f0*/  IMAD.WIDE.U32 R14, R27, 0x4, R14 ;  /* 0x000000041b0e7825 */ /* 0x000fe200078e000e */
[----:B------:R-:W5:Y:S04]  /*0600*/  LDG.E.CONSTANT R10, desc[UR4][R10.64] ;  /* 0x000000040a0a7981 */ /* 0x000f68000c1e9900 */
[----:B------:R-:W5:Y:S04]  /*0610*/  LDG.E.CONSTANT R12, desc[UR4][R12.64] ;  /* 0x000000040c0c7981 */ /* 0x000f68000c1e9900 */
[----:B------:R-:W5:Y:S01]  /*0620*/  LDG.E.CONSTANT R14, desc[UR4][R14.64] ;  /* 0x000000040e0e7981 */ /* 0x000f62000c1e9900 */
[----:B------:R-:W-:Y:S01]  /*0630*/  I2FP.F32.S32 R24, R20 ;  /* 0x0000001400187245 */ /* 0x000fe20000201400 */
[C-C-:B------:R-:W-:Y:S01]  /*0640*/  FADD R20, -R19.reuse, R22.reuse ;  /* 0x0000001613147221 */ /* 0x140fe20000000100 */
[----:B------:R-:W-:-:S03]  /*0650*/  FADD R19, R19, -R22 ;  /* 0x8000001613137221 */ /* 0x000fc60000000000 */
[----:B-1----:R-:W-:Y:S01]  /*0660*/  FADD R7, R20, 1 ;  /* 0x3f80000014077421 */ /* 0x002fe20000000000 */
[C-C-:B------:R-:W-:Y:S01]  /*0670*/  FADD R22, -R21.reuse, R24.reuse ;  /* 0x0000001815167221 */ /* 0x140fe20000000100 */
[----:B------:R-:W-:Y:S01]  /*0680*/  FADD R21, R21, -R24 ;  /* 0x8000001815157221 */ /* 0x000fe20000000000 */
[----:B------:R-:W-:-:S04]  /*0690*/  IMAD R17, R17, 0x3fc, R0 ;  /* 0x000003fc11117824 */ /* 0x000fc800078e0200 */
[----:B0-----:R-:W-:-:S04]  /*06a0*/  IMAD.WIDE.U32 R4, R17, 0x4, R4 ;  /* 0x0000000411047825 */ /* 0x001fc800078e0004 */
[C---:B--2---:R-:W-:Y:S01]  /*06b0*/  FMUL R20, R19.reuse, R23 ;  /* 0x0000001713147220 */ /* 0x044fe20000400000 */
[C---:B----4-:R-:W-:Y:S01]  /*06c0*/  FMUL R9, R19.reuse, R6 ;  /* 0x0000000613097220 */ /* 0x050fe20000400000 */
[----:B---3--:R-:W-:Y:S01]  /*06d0*/  FMUL R3, R19, R8 ;  /* 0x0000000813037220 */ /* 0x008fe20000400000 */
[----:B------:R-:W-:Y:S01]  /*06e0*/  FMUL R19, R26, R19 ;  /* 0x000000131a137220 */ /* 0x000fe20000400000 */
[----:B-----5:R-:W-:-:S03]  /*06f0*/  FFMA R10, R7, R10, R20 ;  /* 0x0000000a070a7223 */ /* 0x020fc60000000014 */
[----:B------:R-:W-:Y:S01]  /*0700*/  FFMA R2, R2, R7, R19 ;  /* 0x0000000702027223 */ /* 0x000fe20000000013 */
[C---:B------:R-:W-:Y:S01]  /*0710*/  FFMA R12, R7.reuse, R12, R3 ;  /* 0x0000000c070c7223 */ /* 0x040fe20000000003 */
[----:B------:R-:W-:Y:S01]  /*0720*/  FFMA R14, R7, R14, R9 ;  /* 0x0000000e070e7223 */ /* 0x000fe20000000009 */
[----:B------:R-:W-:Y:S01]  /*0730*/  I2FP.F32.S32 R9, R18 ;  /* 0x0000001200097245 */ /* 0x000fe20000201400 */
[----:B------:R-:W-:Y:S02]  /*0740*/  FADD R3, R22, 1 ;  /* 0x3f80000016037421 */ /* 0x000fe40000000000 */
[----:B------:R-:W-:Y:S01]  /*0750*/  FMUL R14, R21, R14 ;  /* 0x0000000e150e7220 */ /* 0x000fe20000400000 */
[----:B------:R-:W-:Y:S01]  /*0760*/  FMUL R21, R10, R21 ;  /* 0x000000150a157220 */ /* 0x000fe20000400000 */
[C-C-:B------:R-:W-:Y:S01]  /*0770*/  FADD R7, R16.reuse, -R9.reuse ;  /* 0x8000000910077221 */ /* 0x140fe20000000000 */
[----:B------:R-:W-:Y:S01]  /*0780*/  FADD R9, -R16, R9 ;  /* 0x0000000910097221 */ /* 0x000fe20000000100 */
[----:B------:R-:W-:Y:S01]  /*0790*/  FFMA R12, R3, R12, R14 ;  /* 0x0000000c030c7223 */ /* 0x000fe2000000000e */
[----:B------:R-:W-:-:S02]  /*07a0*/  FFMA R2, R2, R3, R21 ;  /* 0x0000000302027223 */ /* 0x000fc40000000015 */
[----:B------:R-:W-:Y:S01]  /*07b0*/  FADD R9, R9, 1 ;  /* 0x3f80000009097421 */ /* 0x000fe20000000000 */
[----:B------:R-:W-:-:S04]  /*07c0*/  FMUL R7, R12, R7 ;  /* 0x000000070c077220 */ /* 0x000fc80000400000 */
[----:B------:R-:W-:-:S05]  /*07d0*/  FFMA R7, R2, R9, R7 ;  /* 0x0000000902077223 */ /* 0x000fca0000000007 */
[----:B------:R-:W-:Y:S01]  /*07e0*/  STG.E desc[UR4][R4.64], R7 ;  /* 0x0000000704007986 */ /* 0x000fe2000c101904 */
[----:B------:R-:W-:Y:S05]  /*07f0*/  EXIT ;  /* 0x000000000000794d */ /* 0x000fea0003800000 */
.L_x_0:
[----:B------:R-:W-:-:S00]  /*0800*/  BRA `(.L_x_0) ;  /* 0xfffffffc00fc7947 */ /* 0x000fc0000383ffff */
[----:B------:R-:W-:-:S00]  /*0810*/  NOP ;  /* 0x0000000000007918 */ /* 0x000fc00000000000 */
        /* <DEDUP_REMOVED lines=14> */
.L_x_1:


//--------------------- .nv.shared.reserved.0     --------------------------
	.section	.nv.shared.reserved.0,"aw",@nobits
	.weak		__nv_reservedSMEM_offset_0_alias
	.size		__nv_reservedSMEM_offset_0_alias, 0, 64
	.other		__nv_reservedSMEM_offset_0_alias,@"STO_CUDA_RESERVED_SHARED STV_DEFAULT"
__nv_reservedSMEM_offset_0_alias:
	.zero		0
	.zero		64


//--------------------- .nv.constant0.default_function_kernel --------------------------
	.section	.nv.constant0.default_function_kernel,"a",@progbits
	.sectionflags	@""
	.align	4
.nv.constant0.default_function_kernel:
	.zero		912


//--------------------- SYMBOLS --------------------------

	.type		.nv.reservedSmem.offset0,@object
	.size		.nv.reservedSmem.offset0,0x4
